//
// Generated by NVIDIA NVVM Compiler
//
// Compiler Build ID: CL-36424714
// Cuda compilation tools, release 13.0, V13.0.88
// Based on NVVM 20.0.0
//

.version 9.0
.target sm_100
.address_size 64

	// .globl	_Z19matmul_tiled_sharedPKfS0_Pfiii
// _ZZ19matmul_tiled_sharedPKfS0_PfiiiE2As has been demoted
// _ZZ19matmul_tiled_sharedPKfS0_PfiiiE2Bs has been demoted

.visible .entry _Z19matmul_tiled_sharedPKfS0_Pfiii(
	.param .u64 .ptr .align 1 _Z19matmul_tiled_sharedPKfS0_Pfiii_param_0,
	.param .u64 .ptr .align 1 _Z19matmul_tiled_sharedPKfS0_Pfiii_param_1,
	.param .u64 .ptr .align 1 _Z19matmul_tiled_sharedPKfS0_Pfiii_param_2,
	.param .u32 _Z19matmul_tiled_sharedPKfS0_Pfiii_param_3,
	.param .u32 _Z19matmul_tiled_sharedPKfS0_Pfiii_param_4,
	.param .u32 _Z19matmul_tiled_sharedPKfS0_Pfiii_param_5
)
{
	.reg .pred 	%p<12>;
	.reg .b32 	%r<43>;
	.reg .b32 	%f<111>;
	.reg .b64 	%rd<13>;
	// demoted variable
	.shared .align 4 .b8 _ZZ19matmul_tiled_sharedPKfS0_PfiiiE2As[4096];
	// demoted variable
	.shared .align 4 .b8 _ZZ19matmul_tiled_sharedPKfS0_PfiiiE2Bs[4096];
	ld.param.u64 	%rd4, [_Z19matmul_tiled_sharedPKfS0_Pfiii_param_0];
	ld.param.u64 	%rd5, [_Z19matmul_tiled_sharedPKfS0_Pfiii_param_1];
	ld.param.u64 	%rd6, [_Z19matmul_tiled_sharedPKfS0_Pfiii_param_2];
	ld.param.u32 	%r24, [_Z19matmul_tiled_sharedPKfS0_Pfiii_param_3];
	ld.param.u32 	%r25, [_Z19matmul_tiled_sharedPKfS0_Pfiii_param_4];
	ld.param.u32 	%r26, [_Z19matmul_tiled_sharedPKfS0_Pfiii_param_5];
	mov.u32 	%r27, %ctaid.y;
	shl.b32 	%r28, %r27, 5;
	mov.u32 	%r40, %tid.y;
	add.s32 	%r2, %r28, %r40;
	mov.u32 	%r29, %ctaid.x;
	shl.b32 	%r3, %r29, 5;
	mov.u32 	%r38, %tid.x;
	add.s32 	%r5, %r3, %r38;
	setp.lt.s32 	%p1, %r25, 1;
	mov.f32 	%f110, 0f00000000;
	@%p1 bra 	$L__BB0_7;
	add.s32 	%r30, %r25, 31;
	shr.u32 	%r31, %r30, 5;
	shl.b32 	%r32, %r40, 7;
	mov.u32 	%r33, _ZZ19matmul_tiled_sharedPKfS0_PfiiiE2As;
	add.s32 	%r6, %r33, %r32;
	shl.b32 	%r34, %r38, 2;
	add.s32 	%r7, %r6, %r34;
	mov.u32 	%r35, _ZZ19matmul_tiled_sharedPKfS0_PfiiiE2Bs;
	add.s32 	%r9, %r35, %r34;
	add.s32 	%r8, %r9, %r32;
	neg.s32 	%r42, %r31;
	mad.lo.s32 	%r36, %r40, %r26, %r38;
	add.s32 	%r41, %r36, %r3;
	shl.b32 	%r12, %r26, 5;
	mad.lo.s32 	%r39, %r25, %r2, %r38;
	cvta.to.global.u64 	%rd1, %rd4;
	cvta.to.global.u64 	%rd2, %rd5;
	mov.f32 	%f110, 0f00000000;
$L__BB0_2:
	setp.ge.s32 	%p2, %r2, %r24;
	mul.wide.s32 	%rd7, %r39, 4;
	add.s64 	%rd3, %rd1, %rd7;
	setp.ge.s32 	%p3, %r38, %r25;
	mov.f32 	%f108, 0f00000000;
	or.pred  	%p4, %p2, %p3;
	@%p4 bra 	$L__BB0_4;
	ld.global.nc.f32 	%f108, [%rd3];
$L__BB0_4:
	setp.ge.s32 	%p5, %r5, %r26;
	st.shared.f32 	[%r7], %f108;
	setp.ge.s32 	%p6, %r40, %r25;
	mov.f32 	%f109, 0f00000000;
	or.pred  	%p7, %p5, %p6;
	@%p7 bra 	$L__BB0_6;
	mul.wide.s32 	%rd8, %r41, 4;
	add.s64 	%rd9, %rd2, %rd8;
	ld.global.nc.f32 	%f109, [%rd9];
$L__BB0_6:
	st.shared.f32 	[%r8], %f109;
	bar.sync 	0;
	ld.shared.f32 	%f12, [%r6];
	ld.shared.f32 	%f13, [%r9];
	fma.rn.f32 	%f14, %f12, %f13, %f110;
	ld.shared.f32 	%f15, [%r6+4];
	ld.shared.f32 	%f16, [%r9+128];
	fma.rn.f32 	%f17, %f15, %f16, %f14;
	ld.shared.f32 	%f18, [%r6+8];
	ld.shared.f32 	%f19, [%r9+256];
	fma.rn.f32 	%f20, %f18, %f19, %f17;
	ld.shared.f32 	%f21, [%r6+12];
	ld.shared.f32 	%f22, [%r9+384];
	fma.rn.f32 	%f23, %f21, %f22, %f20;
	ld.shared.f32 	%f24, [%r6+16];
	ld.shared.f32 	%f25, [%r9+512];
	fma.rn.f32 	%f26, %f24, %f25, %f23;
	ld.shared.f32 	%f27, [%r6+20];
	ld.shared.f32 	%f28, [%r9+640];
	fma.rn.f32 	%f29, %f27, %f28, %f26;
	ld.shared.f32 	%f30, [%r6+24];
	ld.shared.f32 	%f31, [%r9+768];
	fma.rn.f32 	%f32, %f30, %f31, %f29;
	ld.shared.f32 	%f33, [%r6+28];
	ld.shared.f32 	%f34, [%r9+896];
	fma.rn.f32 	%f35, %f33, %f34, %f32;
	ld.shared.f32 	%f36, [%r6+32];
	ld.shared.f32 	%f37, [%r9+1024];
	fma.rn.f32 	%f38, %f36, %f37, %f35;
	ld.shared.f32 	%f39, [%r6+36];
	ld.shared.f32 	%f40, [%r9+1152];
	fma.rn.f32 	%f41, %f39, %f40, %f38;
	ld.shared.f32 	%f42, [%r6+40];
	ld.shared.f32 	%f43, [%r9+1280];
	fma.rn.f32 	%f44, %f42, %f43, %f41;
	ld.shared.f32 	%f45, [%r6+44];
	ld.shared.f32 	%f46, [%r9+1408];
	fma.rn.f32 	%f47, %f45, %f46, %f44;
	ld.shared.f32 	%f48, [%r6+48];
	ld.shared.f32 	%f49, [%r9+1536];
	fma.rn.f32 	%f50, %f48, %f49, %f47;
	ld.shared.f32 	%f51, [%r6+52];
	ld.shared.f32 	%f52, [%r9+1664];
	fma.rn.f32 	%f53, %f51, %f52, %f50;
	ld.shared.f32 	%f54, [%r6+56];
	ld.shared.f32 	%f55, [%r9+1792];
	fma.rn.f32 	%f56, %f54, %f55, %f53;
	ld.shared.f32 	%f57, [%r6+60];
	ld.shared.f32 	%f58, [%r9+1920];
	fma.rn.f32 	%f59, %f57, %f58, %f56;
	ld.shared.f32 	%f60, [%r6+64];
	ld.shared.f32 	%f61, [%r9+2048];
	fma.rn.f32 	%f62, %f60, %f61, %f59;
	ld.shared.f32 	%f63, [%r6+68];
	ld.shared.f32 	%f64, [%r9+2176];
	fma.rn.f32 	%f65, %f63, %f64, %f62;
	ld.shared.f32 	%f66, [%r6+72];
	ld.shared.f32 	%f67, [%r9+2304];
	fma.rn.f32 	%f68, %f66, %f67, %f65;
	ld.shared.f32 	%f69, [%r6+76];
	ld.shared.f32 	%f70, [%r9+2432];
	fma.rn.f32 	%f71, %f69, %f70, %f68;
	ld.shared.f32 	%f72, [%r6+80];
	ld.shared.f32 	%f73, [%r9+2560];
	fma.rn.f32 	%f74, %f72, %f73, %f71;
	ld.shared.f32 	%f75, [%r6+84];
	ld.shared.f32 	%f76, [%r9+2688];
	fma.rn.f32 	%f77, %f75, %f76, %f74;
	ld.shared.f32 	%f78, [%r6+88];
	ld.shared.f32 	%f79, [%r9+2816];
	fma.rn.f32 	%f80, %f78, %f79, %f77;
	ld.shared.f32 	%f81, [%r6+92];
	ld.shared.f32 	%f82, [%r9+2944];
	fma.rn.f32 	%f83, %f81, %f82, %f80;
	ld.shared.f32 	%f84, [%r6+96];
	ld.shared.f32 	%f85, [%r9+3072];
	fma.rn.f32 	%f86, %f84, %f85, %f83;
	ld.shared.f32 	%f87, [%r6+100];
	ld.shared.f32 	%f88, [%r9+3200];
	fma.rn.f32 	%f89, %f87, %f88, %f86;
	ld.shared.f32 	%f90, [%r6+104];
	ld.shared.f32 	%f91, [%r9+3328];
	fma.rn.f32 	%f92, %f90, %f91, %f89;
	ld.shared.f32 	%f93, [%r6+108];
	ld.shared.f32 	%f94, [%r9+3456];
	fma.rn.f32 	%f95, %f93, %f94, %f92;
	ld.shared.f32 	%f96, [%r6+112];
	ld.shared.f32 	%f97, [%r9+3584];
	fma.rn.f32 	%f98, %f96, %f97, %f95;
	ld.shared.f32 	%f99, [%r6+116];
	ld.shared.f32 	%f100, [%r9+3712];
	fma.rn.f32 	%f101, %f99, %f100, %f98;
	ld.shared.f32 	%f102, [%r6+120];
	ld.shared.f32 	%f103, [%r9+3840];
	fma.rn.f32 	%f104, %f102, %f103, %f101;
	ld.shared.f32 	%f105, [%r6+124];
	ld.shared.f32 	%f106, [%r9+3968];
	fma.rn.f32 	%f110, %f105, %f106, %f104;
	bar.sync 	0;
	add.s32 	%r42, %r42, 1;
	setp.ne.s32 	%p8, %r42, 0;
	add.s32 	%r41, %r41, %r12;
	add.s32 	%r40, %r40, 32;
	add.s32 	%r39, %r39, 32;
	add.s32 	%r38, %r38, 32;
	@%p8 bra 	$L__BB0_2;
$L__BB0_7:
	setp.ge.s32 	%p9, %r2, %r24;
	setp.ge.s32 	%p10, %r5, %r26;
	or.pred  	%p11, %p9, %p10;
	@%p11 bra 	$L__BB0_9;
	mad.lo.s32 	%r37, %r26, %r2, %r5;
	cvta.to.global.u64 	%rd10, %rd6;
	mul.wide.s32 	%rd11, %r37, 4;
	add.s64 	%rd12, %rd10, %rd11;
	st.global.f32 	[%rd12], %f110;
$L__BB0_9:
	ret;

}


// ===== COMPILED SASS (sm_100) =====

	.target	sm_100

	.elftype	@"ET_EXEC"


//--------------------- .note.nv.tkinfo           --------------------------
	.section	.note.nv.tkinfo,"",@"SHT_NOTE"
	.sectionflags	@"SHF_NOTE_NV_TKINFO"
	.tkinfo
        /*0018*/ 	.word	0x00000002
        /*0030*/ 	.string	""
        /*0030*/ 	.string	"ptxas"
        /*0030*/ 	.string	"Cuda compilation tools, release 13.0, V13.0.88"
        /*0030*/ 	.string	"Build cuda_13.0.r13.0/compiler.36424714_0"
        /*0030*/ 	.string	"-arch sm_100 -m 64 "



//--------------------- .note.nv.cuinfo           --------------------------
	.section	.note.nv.cuinfo,"",@"SHT_NOTE"
	.sectionflags	@"SHF_NOTE_NV_CUINFO"
        /*0018*/ 	.short	0x0002
        /*001a*/ 	.short	0x0064
        /*001c*/ 	.short	0x0082
	.zero		2


//--------------------- .nv.info                  --------------------------
	.section	.nv.info,"",@"SHT_CUDA_INFO"
	.align	4


	//----- nvinfo : EIATTR_REGCOUNT
	.align		4
        /*0000*/ 	.byte	0x04, 0x2f
        /*0002*/ 	.short	(.L_1 - .L_0)
	.align		4
.L_0:
        /*0004*/ 	.word	index@(_Z19matmul_tiled_sharedPKfS0_Pfiii)
        /*0008*/ 	.word	0x00000020


	//----- nvinfo : EIATTR_FRAME_SIZE
	.align		4
.L_1:
        /*000c*/ 	.byte	0x04, 0x11
        /*000e*/ 	.short	(.L_3 - .L_2)
	.align		4
.L_2:
        /*0010*/ 	.word	index@(_Z19matmul_tiled_sharedPKfS0_Pfiii)
        /*0014*/ 	.word	0x00000000


	//----- nvinfo : EIATTR_MIN_STACK_SIZE
	.align		4
.L_3:
        /*0018*/ 	.byte	0x04, 0x12
        /*001a*/ 	.short	(.L_5 - .L_4)
	.align		4
.L_4:
        /*001c*/ 	.word	index@(_Z19matmul_tiled_sharedPKfS0_Pfiii)
        /*0020*/ 	.word	0x00000000
.L_5:


//--------------------- .nv.compat                --------------------------
	.section	.nv.compat,"",@"SHT_CUDA_COMPAT_INFO"
	.align	4
        /*0000*/ 	.byte	0x02, 0x09, 0x00, 0x00, 0x02, 0x02, 0x01, 0x00, 0x02, 0x05, 0x05, 0x00, 0x03, 0x07, 0x01, 0x01
        /*0010*/ 	.byte	0x02, 0x03, 0x00, 0x00, 0x02, 0x06, 0x01, 0x00, 0x04, 0x0b, 0x08, 0x00, 0x09, 0x00, 0x00, 0x00
        /*0020*/ 	.byte	0x00, 0x00, 0x00, 0x00


//--------------------- .nv.info._Z19matmul_tiled_sharedPKfS0_Pfiii --------------------------
	.section	.nv.info._Z19matmul_tiled_sharedPKfS0_Pfiii,"",@"SHT_CUDA_INFO"
	.sectionflags	@""
	.align	4


	//----- nvinfo : EIATTR_CUDA_API_VERSION
	.align		4
        /*0000*/ 	.byte	0x04, 0x37
        /*0002*/ 	.short	(.L_7 - .L_6)
.L_6:
        /*0004*/ 	.word	0x00000082


	//----- nvinfo : EIATTR_KPARAM_INFO
	.align		4
.L_7:
        /*0008*/ 	.byte	0x04, 0x17
        /*000a*/ 	.short	(.L_9 - .L_8)
.L_8:
        /*000c*/ 	.word	0x00000000
        /*0010*/ 	.short	0x0005
        /*0012*/ 	.short	0x0020
        /*0014*/ 	.byte	0x00, 0xf0, 0x11, 0x00


	//----- nvinfo : EIATTR_KPARAM_INFO
	.align		4
.L_9:
        /*0018*/ 	.byte	0x04, 0x17
        /*001a*/ 	.short	(.L_11 - .L_10)
.L_10:
        /*001c*/ 	.word	0x00000000
        /*0020*/ 	.short	0x0004
        /*0022*/ 	.short	0x001c
        /*0024*/ 	.byte	0x00, 0xf0, 0x11, 0x00


	//----- nvinfo : EIATTR_KPARAM_INFO
	.align		4
.L_11:
        /*0028*/ 	.byte	0x04, 0x17
        /*002a*/ 	.short	(.L_13 - .L_12)
.L_12:
        /*002c*/ 	.word	0x00000000
        /*0030*/ 	.short	0x0003
        /*0032*/ 	.short	0x0018
        /*0034*/ 	.byte	0x00, 0xf0, 0x11, 0x00


	//----- nvinfo : EIATTR_KPARAM_INFO
	.align		4
.L_13:
        /*0038*/ 	.byte	0x04, 0x17
        /*003a*/ 	.short	(.L_15 - .L_14)
.L_14:
        /*003c*/ 	.word	0x00000000
        /*0040*/ 	.short	0x0002
        /*0042*/ 	.short	0x0010
        /*0044*/ 	.byte	0x00, 0xf5, 0x21, 0x00


	//----- nvinfo : EIATTR_KPARAM_INFO
	.align		4
.L_15:
        /*0048*/ 	.byte	0x04, 0x17
        /*004a*/ 	.short	(.L_17 - .L_16)
.L_16:
        /*004c*/ 	.word	0x00000000
        /*0050*/ 	.short	0x0001
        /*0052*/ 	.short	0x0008
        /*0054*/ 	.byte	0x00, 0xf5, 0x21, 0x00


	//----- nvinfo : EIATTR_KPARAM_INFO
	.align		4
.L_17:
        /*0058*/ 	.byte	0x04, 0x17
        /*005a*/ 	.short	(.L_19 - .L_18)
.L_18:
        /*005c*/ 	.word	0x00000000
        /*0060*/ 	.short	0x0000
        /*0062*/ 	.short	0x0000
        /*0064*/ 	.byte	0x00, 0xf5, 0x21, 0x00


	//----- nvinfo : EIATTR_SPARSE_MMA_MASK
	.align		4
.L_19:
        /*0068*/ 	.byte	0x03, 0x50
        /*006a*/ 	.short	0x0000


	//----- nvinfo : EIATTR_MAXREG_COUNT
	.align		4
        /*006c*/ 	.byte	0x03, 0x1b
        /*006e*/ 	.short	0x00ff


	//----- nvinfo : EIATTR_NUM_BARRIERS
	.align		4
        /*0070*/ 	.byte	0x02, 0x4c
        /*0072*/ 	.byte	0x01
	.zero		1


	//----- nvinfo : EIATTR_MERCURY_ISA_VERSION
	.align		4
        /*0074*/ 	.byte	0x03, 0x5f
        /*0076*/ 	.short	0x0101


	//----- nvinfo : EIATTR_VRC_CTA_INIT_COUNT
	.align		4
        /*0078*/ 	.byte	0x02, 0x4a
	.zero		1
	.zero		1


	//----- nvinfo : EIATTR_EXIT_INSTR_OFFSETS
	.align		4
        /*007c*/ 	.byte	0x04, 0x1c
        /*007e*/ 	.short	(.L_21 - .L_20)


	//   ....[0]....
.L_20:
        /*0080*/ 	.word	0x00000820


	//   ....[1]....
        /*0084*/ 	.word	0x00000870


	//----- nvinfo : EIATTR_CBANK_PARAM_SIZE
	.align		4
.L_21:
        /*0088*/ 	.byte	0x03, 0x19
        /*008a*/ 	.short	0x0024


	//----- nvinfo : EIATTR_PARAM_CBANK
	.align		4
        /*008c*/ 	.byte	0x04, 0x0a
        /*008e*/ 	.short	(.L_23 - .L_22)
	.align		4
.L_22:
        /*0090*/ 	.word	index@(.nv.constant0._Z19matmul_tiled_sharedPKfS0_Pfiii)
        /*0094*/ 	.short	0x0380
        /*0096*/ 	.short	0x0024


	//----- nvinfo : EIATTR_SW_WAR
	.align		4
.L_23:
        /*0098*/ 	.byte	0x04, 0x36
        /*009a*/ 	.short	(.L_25 - .L_24)
.L_24:
        /*009c*/ 	.word	0x00000008
.L_25:


//--------------------- .nv.callgraph             --------------------------
	.section	.nv.callgraph,"",@"SHT_CUDA_CALLGRAPH"
	.align	4
	.sectionentsize	8
	.align		4
        /*0000*/ 	.word	0x00000000
	.align		4
        /*0004*/ 	.word	0xffffffff
	.align		4
        /*0008*/ 	.word	0x00000000
	.align		4
        /*000c*/ 	.word	0xfffffffe
	.align		4
        /*0010*/ 	.word	0x00000000
	.align		4
        /*0014*/ 	.word	0xfffffffd
	.align		4
        /*0018*/ 	.word	0x00000000
	.align		4
        /*001c*/ 	.word	0xfffffffc


//--------------------- .text._Z19matmul_tiled_sharedPKfS0_Pfiii --------------------------
	.section	.text._Z19matmul_tiled_sharedPKfS0_Pfiii,"ax",@progbits
	.align	128
        .global         _Z19matmul_tiled_sharedPKfS0_Pfiii
        .type           _Z19matmul_tiled_sharedPKfS0_Pfiii,@function
        .size           _Z19matmul_tiled_sharedPKfS0_Pfiii,(.L_x_3 - _Z19matmul_tiled_sharedPKfS0_Pfiii)
        .other          _Z19matmul_tiled_sharedPKfS0_Pfiii,@"STO_CUDA_ENTRY STV_DEFAULT"
_Z19matmul_tiled_sharedPKfS0_Pfiii:
.text._Z19matmul_tiled_sharedPKfS0_Pfiii:
[----:B------:R-:W-:Y:S01]  /*0000*/  LDC R1, c[0x0][0x37c] ;  /* 0x0000df00ff017b82 */ /* 0x000fe20000000800 */
[----:B------:R-:W0:Y:S01]  /*0010*/  S2R R18, SR_CTAID.Y ;  /* 0x0000000000127919 */ /* 0x000e220000002600 */
[----:B------:R-:W1:Y:S01]  /*0020*/  LDCU UR10, c[0x0][0x39c] ;  /* 0x00007380ff0a77ac */ /* 0x000e620008000800 */
[----:B------:R-:W-:Y:S01]  /*0030*/  HFMA2 R23, -RZ, RZ, 0, 0 ;  /* 0x00000000ff177431 */ /* 0x000fe200000001ff */
[----:B------:R-:W0:Y:S01]  /*0040*/  S2R R17, SR_TID.Y ;  /* 0x0000000000117919 */ /* 0x000e220000002200 */
[----:B------:R-:W2:Y:S01]  /*0050*/  LDCU UR14, c[0x0][0x3a0] ;  /* 0x00007400ff0e77ac */ /* 0x000ea20008000800 */
[----:B------:R-:W3:Y:S01]  /*0060*/  S2R R2, SR_CTAID.X ;  /* 0x0000000000027919 */ /* 0x000ee20000002500 */
[----:B------:R-:W4:Y:S01]  /*0070*/  LDCU.64 UR8, c[0x0][0x358] ;  /* 0x00006b00ff0877ac */ /* 0x000f220008000a00 */
[----:B------:R-:W3:Y:S01]  /*0080*/  S2R R16, SR_TID.X ;  /* 0x0000000000107919 */ /* 0x000ee20000002100 */
[----:B-1----:R-:W-:Y:S01]  /*0090*/  UISETP.GE.AND UP0, UPT, UR10, 0x1, UPT ;  /* 0x000000010a00788c */ /* 0x002fe2000bf06270 */
[----:B0-----:R-:W-:-:S02]  /*00a0*/  LEA R18, R18, R17, 0x5 ;  /* 0x0000001112127211 */ /* 0x001fc400078e28ff */
[----:B---3--:R-:W-:-:S06]  /*00b0*/  LEA R19, R2, R16, 0x5 ;  /* 0x0000001002137211 */ /* 0x008fcc00078e28ff */
[----:B--2-4-:R-:W-:Y:S05]  /*00c0*/  BRA.U !UP0, `(.L_x_0) ;  /* 0x0000000508c87547 */ /* 0x014fea000b800000 */
[----:B------:R-:W0:Y:S01]  /*00d0*/  S2UR UR7, SR_CgaCtaId ;  /* 0x00000000000779c3 */ /* 0x000e220000008800 */
[----:B------:R-:W1:Y:S01]  /*00e0*/  LDCU UR11, c[0x0][0x3a0] ;  /* 0x00007400ff0b77ac */ /* 0x000e620008000800 */
[----:B------:R-:W-:Y:S01]  /*00f0*/  MOV R23, RZ ;  /* 0x000000ff00177202 */ /* 0x000fe20000000f00 */
[----:B------:R-:W-:Y:S01]  /*0100*/  IMAD R6, R18, UR10, R16 ;  /* 0x0000000a12067c24 */ /* 0x000fe2000f8e0210 */
[----:B------:R-:W-:Y:S01]  /*0110*/  UMOV UR5, 0x400 ;  /* 0x0000040000057882 */ /* 0x000fe20000000000 */
[----:B------:R-:W-:-:S03]  /*0120*/  UIADD3 UR4, UPT, UPT, UR10, 0x1f, URZ ;  /* 0x0000001f0a047890 */ /* 0x000fc6000fffe0ff */
[----:B------:R-:W2:Y:S01]  /*0130*/  LDC R0, c[0x0][0x3a0] ;  /* 0x0000e800ff007b82 */ /* 0x000ea20000000800 */
[----:B------:R-:W-:Y:S02]  /*0140*/  UIADD3 UR6, UPT, UPT, UR5, 0x1000, URZ ;  /* 0x0000100005067890 */ /* 0x000fe4000fffe0ff */
[----:B------:R-:W-:Y:S01]  /*0150*/  USHF.R.U32.HI UR4, URZ, 0x5, UR4 ;  /* 0x00000005ff047899 */ /* 0x000fe20008011604 */
[----:B------:R-:W3:Y:S04]  /*0160*/  LDCU.64 UR12, c[0x0][0x398] ;  /* 0x00007300ff0c77ac */ /* 0x000ee80008000a00 */
[----:B------:R-:W4:Y:S01]  /*0170*/  LDC.64 R20, c[0x0][0x380] ;  /* 0x0000e000ff147b82 */ /* 0x000f220000000a00 */
[----:B------:R-:W-:Y:S01]  /*0180*/  UIADD3 UR4, UPT, UPT, -UR4, URZ, URZ ;  /* 0x000000ff04047290 */ /* 0x000fe2000fffe1ff */
[----:B-1----:R-:W-:Y:S01]  /*0190*/  IMAD R7, R17, UR11, R16 ;  /* 0x0000000b11077c24 */ /* 0x002fe2000f8e0210 */
[----:B0-----:R-:W-:-:S04]  /*01a0*/  ULEA UR5, UR7, UR5, 0x18 ;  /* 0x0000000507057291 */ /* 0x001fc8000f8ec0ff */
[----:B------:R-:W-:Y:S01]  /*01b0*/  LEA R7, R2, R7, 0x5 ;  /* 0x0000000702077211 */ /* 0x000fe200078e28ff */
[----:B------:R-:W-:Y:S01]  /*01c0*/  ULEA UR6, UR7, UR6, 0x18 ;  /* 0x0000000607067291 */ /* 0x000fe2000f8ec0ff */
[----:B------:R-:W-:-:S05]  /*01d0*/  LEA R5, R17, UR5, 0x7 ;  /* 0x0000000511057c11 */ /* 0x000fca000f8e38ff */
[C---:B------:R-:W-:Y:S02]  /*01e0*/  LEA R3, R16.reuse, UR6, 0x2 ;  /* 0x0000000610037c11 */ /* 0x040fe4000f8e10ff */
[----:B------:R-:W-:Y:S02]  /*01f0*/  LEA R4, R16, R5, 0x2 ;  /* 0x0000000510047211 */ /* 0x000fe400078e10ff */
[----:B---3--:R-:W-:-:S07]  /*0200*/  LEA R2, R17, R3, 0x7 ;  /* 0x0000000311027211 */ /* 0x008fce00078e38ff */
.L_x_1:
[----:B------:R-:W-:Y:S01]  /*0210*/  ISETP.GE.AND P0, PT, R17, UR13, PT ;  /* 0x0000000d11007c0c */ /* 0x000fe2000bf06270 */
[----:B------:R-:W-:Y:S01]  /*0220*/  HFMA2 R29, -RZ, RZ, 0, 0 ;  /* 0x00000000ff1d7431 */ /* 0x000fe200000001ff */
[----:B------:R-:W-:Y:S01]  /*0230*/  ISETP.GE.AND P1, PT, R16, UR13, PT ;  /* 0x0000000d10007c0c */ /* 0x000fe2000bf26270 */
[----:B----4-:R-:W-:Y:S01]  /*0240*/  IMAD.WIDE R8, R6, 0x4, R20 ;  /* 0x0000000406087825 */ /* 0x010fe200078e0214 */
[----:B--2---:R-:W-:Y:S02]  /*0250*/  ISETP.GE.OR P0, PT, R19, R0, P0 ;  /* 0x000000001300720c */ /* 0x004fe40000706670 */
[----:B------:R-:W-:Y:S02]  /*0260*/  ISETP.GE.OR P1, PT, R18, UR12, P1 ;  /* 0x0000000c12007c0c */ /* 0x000fe40008f26670 */
[----:B------:R-:W-:-:S09]  /*0270*/  MOV R27, RZ ;  /* 0x000000ff001b7202 */ /* 0x000fd20000000f00 */
[----:B------:R-:W0:Y:S02]  /*0280*/  @!P0 LDC.64 R10, c[0x0][0x388] ;  /* 0x0000e200ff0a8b82 */ /* 0x000e240000000a00 */
[----:B------:R-:W2:Y:S01]  /*0290*/  @!P1 LDG.E.CONSTANT R27, desc[UR8][R8.64] ;  /* 0x00000008081b9981 */ /* 0x000ea2000c1e9900 */
[----:B0-----:R-:W-:-:S05]  /*02a0*/  @!P0 IMAD.WIDE R10, R7, 0x4, R10 ;  /* 0x00000004070a8825 */ /* 0x001fca00078e020a */
[----:B------:R-:W3:Y:S04]  /*02b0*/  @!P0 LDG.E.CONSTANT R29, desc[UR8][R10.64] ;  /* 0x000000080a1d8981 */ /* 0x000ee8000c1e9900 */
[----:B--2---:R-:W-:Y:S04]  /*02c0*/  STS [R4], R27 ;  /* 0x0000001b04007388 */ /* 0x004fe80000000800 */
[----:B---3--:R-:W-:Y:S01]  /*02d0*/  STS [R2], R29 ;  /* 0x0000001d02007388 */ /* 0x008fe20000000800 */
[----:B------:R-:W-:Y:S06]  /*02e0*/  BAR.SYNC.DEFER_BLOCKING 0x0 ;  /* 0x0000000000007b1d */ /* 0x000fec0000010000 */
[----:B------:R-:W-:Y:S04]  /*02f0*/  LDS R22, [R3] ;  /* 0x0000000003167984 */ /* 0x000fe80000000800 */
[----:B------:R-:W0:Y:S04]  /*0300*/  LDS.128 R12, [R5] ;  /* 0x00000000050c7984 */ /* 0x000e280000000c00 */
[----:B------:R-:W1:Y:S04]  /*0310*/  LDS R26, [R3+0x80] ;  /* 0x00008000031a7984 */ /* 0x000e680000000800 */
[----:B------:R-:W2:Y:S04]  /*0320*/  LDS R25, [R3+0x100] ;  /* 0x0001000003197984 */ /* 0x000ea80000000800 */
[----:B------:R-:W3:Y:S04]  /*0330*/  LDS R24, [R3+0x180] ;  /* 0x0001800003187984 */ /* 0x000ee80000000800 */
[----:B------:R-:W-:Y:S01]  /*0340*/  LDS.128 R8, [R5+0x10] ;  /* 0x0000100005087984 */ /* 0x000fe20000000c00 */
[----:B0-----:R-:W-:-:S03]  /*0350*/  FFMA R12, R12, R22, R23 ;  /* 0x000000160c0c7223 */ /* 0x001fc60000000017 */
[----:B------:R-:W0:Y:S01]  /*0360*/  LDS R23, [R3+0x200] ;  /* 0x0002000003177984 */ /* 0x000e220000000800 */
[----:B-1----:R-:W-:-:S03]  /*0370*/  FFMA R12, R26, R13, R12 ;  /* 0x0000000d1a0c7223 */ /* 0x002fc6000000000c */
[----:B------:R-:W1:Y:S01]  /*0380*/  LDS R22, [R3+0x280] ;  /* 0x0002800003167984 */ /* 0x000e620000000800 */
[----:B--2---:R-:W-:-:S03]  /*0390*/  FFMA R13, R25, R14, R12 ;  /* 0x0000000e190d7223 */ /* 0x004fc6000000000c */
[----:B------:R-:W2:Y:S01]  /*03a0*/  LDS R25, [R3+0x300] ;  /* 0x0003000003197984 */ /* 0x000ea20000000800 */
[----:B---3--:R-:W-:-:S03]  /*03b0*/  FFMA R13, R24, R15, R13 ;  /* 0x0000000f180d7223 */ /* 0x008fc6000000000d */
[----:B------:R-:W3:Y:S04]  /*03c0*/  LDS R24, [R3+0x380] ;  /* 0x0003800003187984 */ /* 0x000ee80000000800 */
[----:B------:R-:W-:Y:S01]  /*03d0*/  LDS R26, [R3+0xb80] ;  /* 0x000b8000031a7984 */ /* 0x000fe20000000800 */
[----:B0-----:R-:W-:-:S03]  /*03e0*/  FFMA R27, R8, R23, R13 ;  /* 0x00000017081b7223 */ /* 0x001fc6000000000d */
[----:B------:R-:W-:Y:S04]  /*03f0*/  LDS R23, [R3+0x400] ;  /* 0x0004000003177984 */ /* 0x000fe80000000800 */
[----:B------:R-:W0:Y:S01]  /*0400*/  LDS.128 R12, [R5+0x20] ;  /* 0x00002000050c7984 */ /* 0x000e220000000c00 */
[----:B-1----:R-:W-:-:S03]  /*0410*/  FFMA R8, R22, R9, R27 ;  /* 0x0000000916087223 */ /* 0x002fc6000000001b */
[----:B------:R-:W1:Y:S01]  /*0420*/  LDS R22, [R3+0x480] ;  /* 0x0004800003167984 */ /* 0x000e620000000800 */
[----:B--2---:R-:W-:-:S03]  /*0430*/  FFMA R9, R25, R10, R8 ;  /* 0x0000000a19097223 */ /* 0x004fc60000000008 */
[----:B------:R-:W2:Y:S01]  /*0440*/  LDS R25, [R3+0x500] ;  /* 0x0005000003197984 */ /* 0x000ea20000000800 */
[----:B---3--:R-:W-:-:S03]  /*0450*/  FFMA R9, R24, R11, R9 ;  /* 0x0000000b18097223 */ /* 0x008fc60000000009 */
[----:B------:R-:W3:Y:S01]  /*0460*/  LDS R24, [R3+0x580] ;  /* 0x0005800003187984 */ /* 0x000ee20000000800 */
        /* <DEDUP_REMOVED lines=26> */
[----:B------:R-:W-:Y:S04]  /*0610*/  LDS R27, [R3+0xc00] ;  /* 0x000c0000031b7984 */ /* 0x000fe80000000800 */
[----:B------:R-:W-:Y:S01]  /*0620*/  LDS R24, [R3+0xc80] ;  /* 0x000c800003187984 */ /* 0x000fe20000000800 */
[----:B0-----:R-:W-:-:S03]  /*0630*/  FFMA R23, R8, R23, R13 ;  /* 0x0000001708177223 */ /* 0x001fc6000000000d */
[----:B------:R-:W0:Y:S01]  /*0640*/  LDS.128 R12, [R5+0x60] ;  /* 0x00006000050c7984 */ /* 0x000e220000000c00 */
[----:B-1----:R-:W-:-:S03]  /*0650*/  FFMA R22, R22, R9, R23 ;  /* 0x0000000916167223 */ /* 0x002fc60000000017 */
[----:B------:R-:W1:Y:S01]  /*0660*/  LDS R23, [R3+0xd00] ;  /* 0x000d000003177984 */ /* 0x000e620000000800 */
[----:B--2---:R-:W-:-:S03]  /*0670*/  FFMA R25, R25, R10, R22 ;  /* 0x0000000a19197223 */ /* 0x004fc60000000016 */
[----:B------:R-:W2:Y:S01]  /*0680*/  LDS R22, [R3+0xd80] ;  /* 0x000d800003167984 */ /* 0x000ea20000000800 */
[----:B------:R-:W-:-:S03]  /*0690*/  FFMA R11, R26, R11, R25 ;  /* 0x0000000b1a0b7223 */ /* 0x000fc60000000019 */
[----:B------:R-:W-:Y:S01]  /*06a0*/  LDS R25, [R3+0xe00] ;  /* 0x000e000003197984 */ /* 0x000fe20000000800 */
[----:B0-----:R-:W-:-:S03]  /*06b0*/  FFMA R27, R12, R27, R11 ;  /* 0x0000001b0c1b7223 */ /* 0x001fc6000000000b */
[----:B------:R-:W0:Y:S01]  /*06c0*/  LDS.128 R8, [R5+0x70] ;  /* 0x0000700005087984 */ /* 0x000e220000000c00 */
[----:B------:R-:W-:-:S03]  /*06d0*/  FFMA R24, R24, R13, R27 ;  /* 0x0000000d18187223 */ /* 0x000fc6000000001b */
[----:B------:R-:W3:Y:S04]  /*06e0*/  LDS R27, [R3+0xe80] ;  /* 0x000e8000031b7984 */ /* 0x000ee80000000800 */
[----:B------:R-:W4:Y:S04]  /*06f0*/  LDS R13, [R3+0xf00] ;  /* 0x000f0000030d7984 */ /* 0x000f280000000800 */
[----:B------:R-:W5:Y:S01]  /*0700*/  LDS R12, [R3+0xf80] ;  /* 0x000f8000030c7984 */ /* 0x000f620000000800 */
[----:B-1----:R-:W-:Y:S01]  /*0710*/  FFMA R23, R23, R14, R24 ;  /* 0x0000000e17177223 */ /* 0x002fe20000000018 */
[----:B------:R-:W-:-:S03]  /*0720*/  UIADD3 UR4, UPT, UPT, UR4, 0x1, URZ ;  /* 0x0000000104047890 */ /* 0x000fc6000fffe0ff */
[----:B--2---:R-:W-:Y:S01]  /*0730*/  FFMA R15, R22, R15, R23 ;  /* 0x0000000f160f7223 */ /* 0x004fe20000000017 */
[----:B------:R-:W-:Y:S01]  /*0740*/  UISETP.NE.AND UP0, UPT, UR4, URZ, UPT ;  /* 0x000000ff0400728c */ /* 0x000fe2000bf05270 */
[----:B------:R-:W-:Y:S02]  /*0750*/  IADD3 R17, PT, PT, R17, 0x20, RZ ;  /* 0x0000002011117810 */ /* 0x000fe40007ffe0ff */
[----:B------:R-:W-:Y:S02]  /*0760*/  IADD3 R6, PT, PT, R6, 0x20, RZ ;  /* 0x0000002006067810 */ /* 0x000fe40007ffe0ff */
[----:B------:R-:W-:Y:S02]  /*0770*/  IADD3 R16, PT, PT, R16, 0x20, RZ ;  /* 0x0000002010107810 */ /* 0x000fe40007ffe0ff */
[----:B------:R-:W-:Y:S01]  /*0780*/  LEA R7, R0, R7, 0x5 ;  /* 0x0000000700077211 */ /* 0x000fe200078e28ff */
[----:B0-----:R-:W-:-:S04]  /*0790*/  FFMA R8, R8, R25, R15 ;  /* 0x0000001908087223 */ /* 0x001fc8000000000f */
[----:B---3--:R-:W-:-:S04]  /*07a0*/  FFMA R8, R27, R9, R8 ;  /* 0x000000091b087223 */ /* 0x008fc80000000008 */
[----:B----4-:R-:W-:-:S04]  /*07b0*/  FFMA R13, R13, R10, R8 ;  /* 0x0000000a0d0d7223 */ /* 0x010fc80000000008 */
[----:B-----5:R-:W-:Y:S01]  /*07c0*/  FFMA R23, R12, R11, R13 ;  /* 0x0000000b0c177223 */ /* 0x020fe2000000000d */
[----:B------:R-:W-:Y:S06]  /*07d0*/  BAR.SYNC.DEFER_BLOCKING 0x0 ;  /* 0x0000000000007b1d */ /* 0x000fec0000010000 */
[----:B------:R-:W-:Y:S05]  /*07e0*/  BRA.U UP0, `(.L_x_1) ;  /* 0xfffffff900887547 */ /* 0x000fea000b83ffff */
.L_x_0:
[----:B------:R-:W0:Y:S01]  /*07f0*/  LDCU UR4, c[0x0][0x398] ;  /* 0x00007300ff0477ac */ /* 0x000e220008000800 */
[----:B------:R-:W-:-:S04]  /*0800*/  ISETP.GE.AND P0, PT, R19, UR14, PT ;  /* 0x0000000e13007c0c */ /* 0x000fc8000bf06270 */
[----:B0-----:R-:W-:-:S13]  /*0810*/  ISETP.GE.OR P0, PT, R18, UR4, P0 ;  /* 0x0000000412007c0c */ /* 0x001fda0008706670 */
[----:B------:R-:W-:Y:S05]  /*0820*/  @P0 EXIT ;  /* 0x000000000000094d */ /* 0x000fea0003800000 */
[----:B------:R-:W0:Y:S01]  /*0830*/  LDC.64 R2, c[0x0][0x390] ;  /* 0x0000e400ff027b82 */ /* 0x000e220000000a00 */
[----:B------:R-:W-:-:S04]  /*0840*/  IMAD R19, R18, UR14, R19 ;  /* 0x0000000e12137c24 */ /* 0x000fc8000f8e0213 */
[----:B0-----:R-:W-:-:S05]  /*0850*/  IMAD.WIDE R2, R19, 0x4, R2 ;  /* 0x0000000413027825 */ /* 0x001fca00078e0202 */
[----:B------:R-:W-:Y:S01]  /*0860*/  STG.E desc[UR8][R2.64], R23 ;  /* 0x0000001702007986 */ /* 0x000fe2000c101908 */
[----:B------:R-:W-:Y:S05]  /*0870*/  EXIT ;  /* 0x000000000000794d */ /* 0x000fea0003800000 */
.L_x_2:
[----:B------:R-:W-:-:S00]  /*0880*/  BRA `(.L_x_2) ;  /* 0xfffffffc00fc7947 */ /* 0x000fc0000383ffff */
[----:B------:R-:W-:-:S00]  /*0890*/  NOP ;  /* 0x0000000000007918 */ /* 0x000fc00000000000 */
        /* <DEDUP_REMOVED lines=14> */
.L_x_3:


//--------------------- .nv.shared._Z19matmul_tiled_sharedPKfS0_Pfiii --------------------------
	.section	.nv.shared._Z19matmul_tiled_sharedPKfS0_Pfiii,"aw",@nobits
	.sectionflags	@""
	.align	4
.nv.shared._Z19matmul_tiled_sharedPKfS0_Pfiii:
	.zero		9216


//--------------------- .nv.shared.reserved.0     --------------------------
	.section	.nv.shared.reserved.0,"aw",@nobits
	.weak		__nv_reservedSMEM_offset_0_alias
	.size		__nv_reservedSMEM_offset_0_alias, 0, 64
	.other		__nv_reservedSMEM_offset_0_alias,@"STO_CUDA_RESERVED_SHARED STV_DEFAULT"
__nv_reservedSMEM_offset_0_alias:
	.zero		0
	.zero		64


//--------------------- .nv.constant0._Z19matmul_tiled_sharedPKfS0_Pfiii --------------------------
	.section	.nv.constant0._Z19matmul_tiled_sharedPKfS0_Pfiii,"a",@progbits
	.sectionflags	@""
	.align	4
.nv.constant0._Z19matmul_tiled_sharedPKfS0_Pfiii:
	.zero		932


//--------------------- SYMBOLS --------------------------

	.type		.nv.reservedSmem.offset0,@object
	.size		.nv.reservedSmem.offset0,0x4
	.type		.nv.reservedSmem.cap,@object
	.size		.nv.reservedSmem.cap,0x4
